//
// Generated by NVIDIA NVVM Compiler
//
// Compiler Build ID: CL-36424714
// Cuda compilation tools, release 13.0, V13.0.88
// Based on NVVM 20.0.0
//

.version 9.0
.target sm_100
.address_size 64

	// .globl	_Z15solution_kernelPKfPfmm

.visible .entry _Z15solution_kernelPKfPfmm(
	.param .u64 .ptr .align 1 _Z15solution_kernelPKfPfmm_param_0,
	.param .u64 .ptr .align 1 _Z15solution_kernelPKfPfmm_param_1,
	.param .u64 _Z15solution_kernelPKfPfmm_param_2,
	.param .u64 _Z15solution_kernelPKfPfmm_param_3
)
{
	.reg .pred 	%p<16>;
	.reg .b32 	%r<12>;
	.reg .b32 	%f<33>;
	.reg .b64 	%rd<13>;

	ld.param.u64 	%rd2, [_Z15solution_kernelPKfPfmm_param_0];
	ld.param.u64 	%rd3, [_Z15solution_kernelPKfPfmm_param_1];
	ld.param.u64 	%rd4, [_Z15solution_kernelPKfPfmm_param_2];
	ld.param.u64 	%rd6, [_Z15solution_kernelPKfPfmm_param_3];
	mov.u32 	%r3, %ctaid.x;
	mov.u32 	%r4, %ntid.x;
	mov.u32 	%r5, %tid.x;
	mad.lo.s32 	%r1, %r3, %r4, %r5;
	mov.u32 	%r6, %ctaid.y;
	mov.u32 	%r7, %ntid.y;
	mov.u32 	%r8, %tid.y;
	mad.lo.s32 	%r9, %r6, %r7, %r8;
	cvt.s64.s32 	%rd7, %r1;
	shr.u64 	%rd1, %rd6, 2;
	setp.le.u64 	%p1, %rd1, %rd7;
	cvt.u64.u32 	%rd8, %r9;
	setp.le.u64 	%p2, %rd4, %rd8;
	or.pred  	%p3, %p1, %p2;
	@%p3 bra 	$L__BB0_2;
	cvta.to.global.u64 	%rd10, %rd3;
	cvt.u32.u64 	%r10, %rd1;
	mad.lo.s32 	%r11, %r9, %r10, %r1;
	mul.wide.s32 	%rd11, %r11, 16;
	add.s64 	%rd9, %rd2, %rd11;
	// begin inline asm
	ld.global.nc.v4.f32 {%f1,%f2,%f3,%f4}, [%rd9];
	// end inline asm
	setp.geu.f32 	%p4, %f1, 0fC0400000;
	setp.ltu.f32 	%p5, %f1, 0f40400000;
	setp.ge.f32 	%p6, %f1, 0f40400000;
	selp.f32 	%f5, 0f3F800000, 0f00000000, %p4;
	selp.f32 	%f6, 0f3F800000, 0f00000000, %p6;
	selp.f32 	%f7, 0f3F800000, 0f00000000, %p5;
	add.f32 	%f8, %f1, 0f40400000;
	div.rn.f32 	%f9, %f8, 0f40C00000;
	fma.rn.f32 	%f10, %f9, %f7, %f6;
	fma.rn.f32 	%f11, %f10, %f5, 0f00000000;
	setp.geu.f32 	%p7, %f2, 0fC0400000;
	setp.ltu.f32 	%p8, %f2, 0f40400000;
	setp.ge.f32 	%p9, %f2, 0f40400000;
	selp.f32 	%f12, 0f3F800000, 0f00000000, %p7;
	selp.f32 	%f13, 0f3F800000, 0f00000000, %p9;
	selp.f32 	%f14, 0f3F800000, 0f00000000, %p8;
	add.f32 	%f15, %f2, 0f40400000;
	div.rn.f32 	%f16, %f15, 0f40C00000;
	fma.rn.f32 	%f17, %f16, %f14, %f13;
	fma.rn.f32 	%f18, %f17, %f12, 0f00000000;
	setp.geu.f32 	%p10, %f3, 0fC0400000;
	setp.ltu.f32 	%p11, %f3, 0f40400000;
	setp.ge.f32 	%p12, %f3, 0f40400000;
	selp.f32 	%f19, 0f3F800000, 0f00000000, %p10;
	selp.f32 	%f20, 0f3F800000, 0f00000000, %p12;
	selp.f32 	%f21, 0f3F800000, 0f00000000, %p11;
	add.f32 	%f22, %f3, 0f40400000;
	div.rn.f32 	%f23, %f22, 0f40C00000;
	fma.rn.f32 	%f24, %f23, %f21, %f20;
	fma.rn.f32 	%f25, %f24, %f19, 0f00000000;
	setp.geu.f32 	%p13, %f4, 0fC0400000;
	setp.ltu.f32 	%p14, %f4, 0f40400000;
	setp.ge.f32 	%p15, %f4, 0f40400000;
	selp.f32 	%f26, 0f3F800000, 0f00000000, %p13;
	selp.f32 	%f27, 0f3F800000, 0f00000000, %p15;
	selp.f32 	%f28, 0f3F800000, 0f00000000, %p14;
	add.f32 	%f29, %f4, 0f40400000;
	div.rn.f32 	%f30, %f29, 0f40C00000;
	fma.rn.f32 	%f31, %f30, %f28, %f27;
	fma.rn.f32 	%f32, %f31, %f26, 0f00000000;
	add.s64 	%rd12, %rd10, %rd11;
	st.global.v4.f32 	[%rd12], {%f11, %f18, %f25, %f32};
$L__BB0_2:
	ret;

}


// ===== COMPILED SASS (sm_100) =====

	.target	sm_100

	.elftype	@"ET_EXEC"


//--------------------- .note.nv.tkinfo           --------------------------
	.section	.note.nv.tkinfo,"",@"SHT_NOTE"
	.sectionflags	@"SHF_NOTE_NV_TKINFO"
	.tkinfo
        /*0018*/ 	.word	0x00000002
        /*0030*/ 	.string	""
        /*0030*/ 	.string	"ptxas"
        /*0030*/ 	.string	"Cuda compilation tools, release 13.0, V13.0.88"
        /*0030*/ 	.string	"Build cuda_13.0.r13.0/compiler.36424714_0"
        /*0030*/ 	.string	"-arch sm_100 -m 64 "



//--------------------- .note.nv.cuinfo           --------------------------
	.section	.note.nv.cuinfo,"",@"SHT_NOTE"
	.sectionflags	@"SHF_NOTE_NV_CUINFO"
        /*0018*/ 	.short	0x0002
        /*001a*/ 	.short	0x0064
        /*001c*/ 	.short	0x0082
	.zero		2


//--------------------- .nv.info                  --------------------------
	.section	.nv.info,"",@"SHT_CUDA_INFO"
	.align	4


	//----- nvinfo : EIATTR_REGCOUNT
	.align		4
        /*0000*/ 	.byte	0x04, 0x2f
        /*0002*/ 	.short	(.L_1 - .L_0)
	.align		4
.L_0:
        /*0004*/ 	.word	index@(_Z15solution_kernelPKfPfmm)
        /*0008*/ 	.word	0x00000017


	//----- nvinfo : EIATTR_FRAME_SIZE
	.align		4
.L_1:
        /*000c*/ 	.byte	0x04, 0x11
        /*000e*/ 	.short	(.L_3 - .L_2)
	.align		4
.L_2:
        /*0010*/ 	.word	index@($__internal_0_$__cuda_sm3x_div_rn_noftz_f32_slowpath)
        /*0014*/ 	.word	0x00000000


	//----- nvinfo : EIATTR_FRAME_SIZE
	.align		4
.L_3:
        /*0018*/ 	.byte	0x04, 0x11
        /*001a*/ 	.short	(.L_5 - .L_4)
	.align		4
.L_4:
        /*001c*/ 	.word	index@(_Z15solution_kernelPKfPfmm)
        /*0020*/ 	.word	0x00000000


	//----- nvinfo : EIATTR_MIN_STACK_SIZE
	.align		4
.L_5:
        /*0024*/ 	.byte	0x04, 0x12
        /*0026*/ 	.short	(.L_7 - .L_6)
	.align		4
.L_6:
        /*0028*/ 	.word	index@(_Z15solution_kernelPKfPfmm)
        /*002c*/ 	.word	0x00000000
.L_7:


//--------------------- .nv.compat                --------------------------
	.section	.nv.compat,"",@"SHT_CUDA_COMPAT_INFO"
	.align	4
        /*0000*/ 	.byte	0x02, 0x09, 0x00, 0x00, 0x02, 0x02, 0x01, 0x00, 0x02, 0x05, 0x05, 0x00, 0x03, 0x07, 0x01, 0x01
        /*0010*/ 	.byte	0x02, 0x03, 0x00, 0x00, 0x02, 0x06, 0x01, 0x00, 0x04, 0x0b, 0x08, 0x00, 0x01, 0x00, 0x00, 0x00
        /*0020*/ 	.byte	0x00, 0x00, 0x00, 0x00


//--------------------- .nv.info._Z15solution_kernelPKfPfmm --------------------------
	.section	.nv.info._Z15solution_kernelPKfPfmm,"",@"SHT_CUDA_INFO"
	.sectionflags	@""
	.align	4


	//----- nvinfo : EIATTR_CUDA_API_VERSION
	.align		4
        /*0000*/ 	.byte	0x04, 0x37
        /*0002*/ 	.short	(.L_9 - .L_8)
.L_8:
        /*0004*/ 	.word	0x00000082


	//----- nvinfo : EIATTR_KPARAM_INFO
	.align		4
.L_9:
        /*0008*/ 	.byte	0x04, 0x17
        /*000a*/ 	.short	(.L_11 - .L_10)
.L_10:
        /*000c*/ 	.word	0x00000000
        /*0010*/ 	.short	0x0003
        /*0012*/ 	.short	0x0018
        /*0014*/ 	.byte	0x00, 0xf0, 0x21, 0x00


	//----- nvinfo : EIATTR_KPARAM_INFO
	.align		4
.L_11:
        /*0018*/ 	.byte	0x04, 0x17
        /*001a*/ 	.short	(.L_13 - .L_12)
.L_12:
        /*001c*/ 	.word	0x00000000
        /*0020*/ 	.short	0x0002
        /*0022*/ 	.short	0x0010
        /*0024*/ 	.byte	0x00, 0xf0, 0x21, 0x00


	//----- nvinfo : EIATTR_KPARAM_INFO
	.align		4
.L_13:
        /*0028*/ 	.byte	0x04, 0x17
        /*002a*/ 	.short	(.L_15 - .L_14)
.L_14:
        /*002c*/ 	.word	0x00000000
        /*0030*/ 	.short	0x0001
        /*0032*/ 	.short	0x0008
        /*0034*/ 	.byte	0x00, 0xf5, 0x21, 0x00


	//----- nvinfo : EIATTR_KPARAM_INFO
	.align		4
.L_15:
        /*0038*/ 	.byte	0x04, 0x17
        /*003a*/ 	.short	(.L_17 - .L_16)
.L_16:
        /*003c*/ 	.word	0x00000000
        /*0040*/ 	.short	0x0000
        /*0042*/ 	.short	0x0000
        /*0044*/ 	.byte	0x00, 0xf5, 0x21, 0x00


	//----- nvinfo : EIATTR_SPARSE_MMA_MASK
	.align		4
.L_17:
        /*0048*/ 	.byte	0x03, 0x50
        /*004a*/ 	.short	0x0000


	//----- nvinfo : EIATTR_MAXREG_COUNT
	.align		4
        /*004c*/ 	.byte	0x03, 0x1b
        /*004e*/ 	.short	0x00ff


	//----- nvinfo : EIATTR_MERCURY_ISA_VERSION
	.align		4
        /*0050*/ 	.byte	0x03, 0x5f
        /*0052*/ 	.short	0x0101


	//----- nvinfo : EIATTR_VRC_CTA_INIT_COUNT
	.align		4
        /*0054*/ 	.byte	0x02, 0x4a
	.zero		1
	.zero		1


	//----- nvinfo : EIATTR_EXIT_INSTR_OFFSETS
	.align		4
        /*0058*/ 	.byte	0x04, 0x1c
        /*005a*/ 	.short	(.L_19 - .L_18)


	//   ....[0]....
.L_18:
        /*005c*/ 	.word	0x00000120


	//   ....[1]....
        /*0060*/ 	.word	0x00000660


	//----- nvinfo : EIATTR_CRS_STACK_SIZE
	.align		4
.L_19:
        /*0064*/ 	.byte	0x04, 0x1e
        /*0066*/ 	.short	(.L_21 - .L_20)
.L_20:
        /*0068*/ 	.word	0x00000000


	//----- nvinfo : EIATTR_CBANK_PARAM_SIZE
	.align		4
.L_21:
        /*006c*/ 	.byte	0x03, 0x19
        /*006e*/ 	.short	0x0020


	//----- nvinfo : EIATTR_PARAM_CBANK
	.align		4
        /*0070*/ 	.byte	0x04, 0x0a
        /*0072*/ 	.short	(.L_23 - .L_22)
	.align		4
.L_22:
        /*0074*/ 	.word	index@(.nv.constant0._Z15solution_kernelPKfPfmm)
        /*0078*/ 	.short	0x0380
        /*007a*/ 	.short	0x0020


	//----- nvinfo : EIATTR_SW_WAR
	.align		4
.L_23:
        /*007c*/ 	.byte	0x04, 0x36
        /*007e*/ 	.short	(.L_25 - .L_24)
.L_24:
        /*0080*/ 	.word	0x00000008
.L_25:


//--------------------- .nv.callgraph             --------------------------
	.section	.nv.callgraph,"",@"SHT_CUDA_CALLGRAPH"
	.align	4
	.sectionentsize	8
	.align		4
        /*0000*/ 	.word	0x00000000
	.align		4
        /*0004*/ 	.word	0xffffffff
	.align		4
        /*0008*/ 	.word	0x00000000
	.align		4
        /*000c*/ 	.word	0xfffffffe
	.align		4
        /*0010*/ 	.word	0x00000000
	.align		4
        /*0014*/ 	.word	0xfffffffd
	.align		4
        /*0018*/ 	.word	0x00000000
	.align		4
        /*001c*/ 	.word	0xfffffffc


//--------------------- .text._Z15solution_kernelPKfPfmm --------------------------
	.section	.text._Z15solution_kernelPKfPfmm,"ax",@progbits
	.align	128
        .global         _Z15solution_kernelPKfPfmm
        .type           _Z15solution_kernelPKfPfmm,@function
        .size           _Z15solution_kernelPKfPfmm,(.L_x_20 - _Z15solution_kernelPKfPfmm)
        .other          _Z15solution_kernelPKfPfmm,@"STO_CUDA_ENTRY STV_DEFAULT"
_Z15solution_kernelPKfPfmm:
.text._Z15solution_kernelPKfPfmm:
[----:B------:R-:W-:Y:S01]  /*0000*/  LDC R1, c[0x0][0x37c] ;  /* 0x0000df00ff017b82 */ /* 0x000fe20000000800 */
[----:B------:R-:W0:Y:S07]  /*0010*/  S2R R0, SR_TID.Y ;  /* 0x0000000000007919 */ /* 0x000e2e0000002200 */
[----:B------:R-:W1:Y:S01]  /*0020*/  LDC R10, c[0x0][0x360] ;  /* 0x0000d800ff0a7b82 */ /* 0x000e620000000800 */
[----:B------:R-:W2:Y:S01]  /*0030*/  LDCU.128 UR8, c[0x0][0x390] ;  /* 0x00007200ff0877ac */ /* 0x000ea20008000c00 */
[----:B------:R-:W1:Y:S06]  /*0040*/  S2R R5, SR_TID.X ;  /* 0x0000000000057919 */ /* 0x000e6c0000002100 */
[----:B------:R-:W0:Y:S08]  /*0050*/  S2UR UR4, SR_CTAID.Y ;  /* 0x00000000000479c3 */ /* 0x000e300000002600 */
[----:B------:R-:W0:Y:S08]  /*0060*/  LDC R3, c[0x0][0x364] ;  /* 0x0000d900ff037b82 */ /* 0x000e300000000800 */
[----:B------:R-:W1:Y:S01]  /*0070*/  S2UR UR5, SR_CTAID.X ;  /* 0x00000000000579c3 */ /* 0x000e620000002500 */
[----:B0-----:R-:W-:Y:S01]  /*0080*/  IMAD R3, R3, UR4, R0 ;  /* 0x0000000403037c24 */ /* 0x001fe2000f8e0200 */
[----:B--2---:R-:W-:-:S04]  /*0090*/  USHF.R.U64 UR4, UR10, 0x2, UR11 ;  /* 0x000000020a047899 */ /* 0x004fc8000800120b */
[----:B------:R-:W-:Y:S01]  /*00a0*/  ISETP.GE.U32.AND P0, PT, R3, UR8, PT ;  /* 0x0000000803007c0c */ /* 0x000fe2000bf06070 */
[----:B-1----:R-:W-:Y:S01]  /*00b0*/  IMAD R10, R10, UR5, R5 ;  /* 0x000000050a0a7c24 */ /* 0x002fe2000f8e0205 */
[----:B------:R-:W-:Y:S02]  /*00c0*/  USHF.R.U32.HI UR5, URZ, 0x2, UR11 ;  /* 0x00000002ff057899 */ /* 0x000fe4000801160b */
[----:B------:R-:W-:Y:S02]  /*00d0*/  ISETP.GE.U32.AND.EX P0, PT, RZ, UR9, PT, P0 ;  /* 0x00000009ff007c0c */ /* 0x000fe4000bf06100 */
[----:B------:R-:W-:Y:S02]  /*00e0*/  ISETP.GE.U32.AND P1, PT, R10, UR4, PT ;  /* 0x000000040a007c0c */ /* 0x000fe4000bf26070 */
[----:B------:R-:W-:Y:S01]  /*00f0*/  IMAD.U32 R5, RZ, RZ, UR5 ;  /* 0x00000005ff057e24 */ /* 0x000fe2000f8e00ff */
[----:B------:R-:W-:-:S04]  /*0100*/  SHF.R.S32.HI R0, RZ, 0x1f, R10 ;  /* 0x0000001fff007819 */ /* 0x000fc8000001140a */
[----:B------:R-:W-:-:S13]  /*0110*/  ISETP.LE.U32.OR.EX P0, PT, R5, R0, P0, P1 ;  /* 0x000000000500720c */ /* 0x000fda0000703510 */
[----:B------:R-:W-:Y:S05]  /*0120*/  @P0 EXIT ;  /* 0x000000000000094d */ /* 0x000fea0003800000 */
[----:B------:R-:W0:Y:S01]  /*0130*/  LDC.64 R4, c[0x0][0x380] ;  /* 0x0000e000ff047b82 */ /* 0x000e220000000a00 */
[----:B------:R-:W1:Y:S01]  /*0140*/  LDCU.64 UR6, c[0x0][0x358] ;  /* 0x00006b00ff0677ac */ /* 0x000e620008000a00 */
[----:B------:R-:W-:-:S04]  /*0150*/  IMAD R10, R3, UR4, R10 ;  /* 0x00000004030a7c24 */ /* 0x000fc8000f8e020a */
[----:B0-----:R-:W-:-:S06]  /*0160*/  IMAD.WIDE R4, R10, 0x10, R4 ;  /* 0x000000100a047825 */ /* 0x001fcc00078e0204 */
[----:B-1----:R-:W2:Y:S01]  /*0170*/  LDG.E.128.CONSTANT R4, desc[UR6][R4.64] ;  /* 0x0000000604047981 */ /* 0x002ea2000c1e9d00 */
[----:B------:R-:W-:Y:S01]  /*0180*/  IMAD.MOV.U32 R2, RZ, RZ, 0x3e2aaaab ;  /* 0x3e2aaaabff027424 */ /* 0x000fe200078e00ff */
[----:B------:R-:W-:Y:S01]  /*0190*/  BSSY.RECONVERGENT B0, `(.L_x_0) ;  /* 0x000000f000007945 */ /* 0x000fe20003800200 */
[----:B------:R-:W-:-:S04]  /*01a0*/  IMAD.MOV.U32 R9, RZ, RZ, 0x40c00000 ;  /* 0x40c00000ff097424 */ /* 0x000fc800078e00ff */
[----:B------:R-:W-:-:S04]  /*01b0*/  FFMA R0, R2, -R9, 1 ;  /* 0x3f80000002007423 */ /* 0x000fc80000000809 */
[----:B------:R-:W-:Y:S01]  /*01c0*/  FFMA R2, R0, R2, 0.16666667163372039795 ;  /* 0x3e2aaaab00027423 */ /* 0x000fe20000000002 */
[C---:B--2---:R-:W-:Y:S01]  /*01d0*/  FADD R3, R4.reuse, 3 ;  /* 0x4040000004037421 */ /* 0x044fe20000000000 */
[C---:B------:R-:W-:Y:S02]  /*01e0*/  FSET.BF.GEU.AND R0, R4.reuse, -3, PT ;  /* 0xc04000000400780a */ /* 0x040fe4000380e000 */
[C---:B------:R-:W-:Y:S01]  /*01f0*/  FSET.BF.GE.AND R17, R4.reuse, 3, PT ;  /* 0x404000000411780a */ /* 0x040fe20003806000 */
[----:B------:R-:W0:Y:S01]  /*0200*/  FCHK P0, R3, 6 ;  /* 0x40c0000003007902 */ /* 0x000e220000000000 */
[----:B------:R-:W-:Y:S01]  /*0210*/  FFMA R8, R3, R2, RZ ;  /* 0x0000000203087223 */ /* 0x000fe200000000ff */
[----:B------:R-:W-:-:S03]  /*0220*/  FSET.BF.LTU.AND R4, R4, 3, PT ;  /* 0x404000000404780a */ /* 0x000fc60003809000 */
[----:B------:R-:W-:-:S04]  /*0230*/  FFMA R11, R8, -6, R3 ;  /* 0xc0c00000080b7823 */ /* 0x000fc80000000003 */
[----:B------:R-:W-:Y:S01]  /*0240*/  FFMA R8, R2, R11, R8 ;  /* 0x0000000b02087223 */ /* 0x000fe20000000008 */
[----:B0-----:R-:W-:Y:S06]  /*0250*/  @!P0 BRA `(.L_x_1) ;  /* 0x0000000000088947 */ /* 0x001fec0003800000 */
[----:B------:R-:W-:-:S07]  /*0260*/  MOV R12, 0x280 ;  /* 0x00000280000c7802 */ /* 0x000fce0000000f00 */
[----:B------:R-:W-:Y:S05]  /*0270*/  CALL.REL.NOINC `($__internal_0_$__cuda_sm3x_div_rn_noftz_f32_slowpath) ;  /* 0x0000000000fc7944 */ /* 0x000fea0003c00000 */
.L_x_1:
[----:B------:R-:W-:Y:S05]  /*0280*/  BSYNC.RECONVERGENT B0 ;  /* 0x0000000000007941 */ /* 0x000fea0003800200 */
.L_x_0:
[C---:B------:R-:W-:Y:S01]  /*0290*/  FADD R3, R5.reuse, 3 ;  /* 0x4040000005037421 */ /* 0x040fe20000000000 */
[----:B------:R-:W-:Y:S02]  /*02a0*/  IMAD.MOV.U32 R2, RZ, RZ, 0x3e2aaaab ;  /* 0x3e2aaaabff027424 */ /* 0x000fe400078e00ff */
[----:B------:R-:W-:Y:S01]  /*02b0*/  FFMA R17, R4, R8, R17 ;  /* 0x0000000804117223 */ /* 0x000fe20000000011 */
[----:B------:R-:W-:Y:S01]  /*02c0*/  BSSY.RECONVERGENT B0, `(.L_x_2) ;  /* 0x000000e000007945 */ /* 0x000fe20003800200 */
[----:B------:R-:W0:Y:S01]  /*02d0*/  FCHK P0, R3, 6 ;  /* 0x40c0000003007902 */ /* 0x000e220000000000 */
[----:B------:R-:W-:Y:S01]  /*02e0*/  FFMA R11, R2, -R9, 1 ;  /* 0x3f800000020b7423 */ /* 0x000fe20000000809 */
[----:B------:R-:W-:Y:S01]  /*02f0*/  FFMA R4, R0, R17, RZ ;  /* 0x0000001100047223 */ /* 0x000fe200000000ff */
[----:B------:R-:W-:Y:S02]  /*0300*/  FSET.BF.GEU.AND R0, R5, -3, PT ;  /* 0xc04000000500780a */ /* 0x000fe4000380e000 */
[----:B------:R-:W-:Y:S01]  /*0310*/  FFMA R2, R11, R2, 0.16666667163372039795 ;  /* 0x3e2aaaab0b027423 */ /* 0x000fe20000000002 */
[----:B------:R-:W-:-:S02]  /*0320*/  FSET.BF.GE.AND R17, R5, 3, PT ;  /* 0x404000000511780a */ /* 0x000fc40003806000 */
[----:B------:R-:W-:Y:S01]  /*0330*/  FSET.BF.LTU.AND R18, R5, 3, PT ;  /* 0x404000000512780a */ /* 0x000fe20003809000 */
[----:B------:R-:W-:-:S04]  /*0340*/  FFMA R11, R2, R3, RZ ;  /* 0x00000003020b7223 */ /* 0x000fc800000000ff */
[----:B------:R-:W-:-:S04]  /*0350*/  FFMA R8, R11, -6, R3 ;  /* 0xc0c000000b087823 */ /* 0x000fc80000000003 */
[----:B------:R-:W-:Y:S01]  /*0360*/  FFMA R8, R2, R8, R11 ;  /* 0x0000000802087223 */ /* 0x000fe2000000000b */
[----:B0-----:R-:W-:Y:S06]  /*0370*/  @!P0 BRA `(.L_x_3) ;  /* 0x0000000000088947 */ /* 0x001fec0003800000 */
[----:B------:R-:W-:-:S07]  /*0380*/  MOV R12, 0x3a0 ;  /* 0x000003a0000c7802 */ /* 0x000fce0000000f00 */
[----:B------:R-:W-:Y:S05]  /*0390*/  CALL.REL.NOINC `($__internal_0_$__cuda_sm3x_div_rn_noftz_f32_slowpath) ;  /* 0x0000000000b47944 */ /* 0x000fea0003c00000 */
.L_x_3:
[----:B------:R-:W-:Y:S05]  /*03a0*/  BSYNC.RECONVERGENT B0 ;  /* 0x0000000000007941 */ /* 0x000fea0003800200 */
.L_x_2:
[----:B------:R-:W-:Y:S02]  /*03b0*/  HFMA2 R2, -RZ, RZ, 1.541015625, -0.052093505859375 ;  /* 0x3e2aaaabff027431 */ /* 0x000fe400000001ff */
[----:B------:R-:W-:Y:S01]  /*03c0*/  FADD R3, R6, 3 ;  /* 0x4040000006037421 */ /* 0x000fe20000000000 */
[----:B------:R-:W-:Y:S03]  /*03d0*/  BSSY.RECONVERGENT B0, `(.L_x_4) ;  /* 0x000000f000007945 */ /* 0x000fe60003800200 */
[----:B------:R-:W0:Y:S01]  /*03e0*/  FCHK P0, R3, 6 ;  /* 0x40c0000003007902 */ /* 0x000e220000000000 */
[----:B------:R-:W-:-:S04]  /*03f0*/  FFMA R5, R2, -R9, 1 ;  /* 0x3f80000002057423 */ /* 0x000fc80000000809 */
[----:B------:R-:W-:Y:S01]  /*0400*/  FFMA R2, R5, R2, 0.16666667163372039795 ;  /* 0x3e2aaaab05027423 */ /* 0x000fe20000000002 */
[----:B------:R-:W-:Y:S01]  /*0410*/  FFMA R5, R18, R8, R17 ;  /* 0x0000000812057223 */ /* 0x000fe20000000011 */
[----:B------:R-:W-:Y:S02]  /*0420*/  FSET.BF.LTU.AND R17, R6, 3, PT ;  /* 0x404000000611780a */ /* 0x000fe40003809000 */
[----:B------:R-:W-:Y:S01]  /*0430*/  FFMA R11, R2, R3, RZ ;  /* 0x00000003020b7223 */ /* 0x000fe200000000ff */
[----:B------:R-:W-:Y:S01]  /*0440*/  FFMA R5, R0, R5, RZ ;  /* 0x0000000500057223 */ /* 0x000fe200000000ff */
[----:B------:R-:W-:Y:S02]  /*0450*/  FSET.BF.GEU.AND R0, R6, -3, PT ;  /* 0xc04000000600780a */ /* 0x000fe4000380e000 */
[----:B------:R-:W-:-:S04]  /*0460*/  FFMA R8, R11, -6, R3 ;  /* 0xc0c000000b087823 */ /* 0x000fc80000000003 */
[----:B------:R-:W-:Y:S01]  /*0470*/  FFMA R8, R2, R8, R11 ;  /* 0x0000000802087223 */ /* 0x000fe2000000000b */
[----:B------:R-:W-:Y:S01]  /*0480*/  FSET.BF.GE.AND R2, R6, 3, PT ;  /* 0x404000000602780a */ /* 0x000fe20003806000 */
[----:B0-----:R-:W-:Y:S06]  /*0490*/  @!P0 BRA `(.L_x_5) ;  /* 0x0000000000088947 */ /* 0x001fec0003800000 */
[----:B------:R-:W-:-:S07]  /*04a0*/  MOV R12, 0x4c0 ;  /* 0x000004c0000c7802 */ /* 0x000fce0000000f00 */
[----:B------:R-:W-:Y:S05]  /*04b0*/  CALL.REL.NOINC `($__internal_0_$__cuda_sm3x_div_rn_noftz_f32_slowpath) ;  /* 0x00000000006c7944 */ /* 0x000fea0003c00000 */
.L_x_5:
[----:B------:R-:W-:Y:S05]  /*04c0*/  BSYNC.RECONVERGENT B0 ;  /* 0x0000000000007941 */ /* 0x000fea0003800200 */
.L_x_4:
[----:B------:R-:W-:Y:S02]  /*04d0*/  IMAD.MOV.U32 R6, RZ, RZ, 0x3e2aaaab ;  /* 0x3e2aaaabff067424 */ /* 0x000fe400078e00ff */
[----:B------:R-:W-:Y:S01]  /*04e0*/  FADD R12, R7, 3 ;  /* 0x40400000070c7421 */ /* 0x000fe20000000000 */
[----:B------:R-:W-:Y:S01]  /*04f0*/  FFMA R11, R17, R8, R2 ;  /* 0x00000008110b7223 */ /* 0x000fe20000000002 */
[----:B------:R-:W-:Y:S01]  /*0500*/  BSSY.RECONVERGENT B0, `(.L_x_6) ;  /* 0x0000010000007945 */ /* 0x000fe20003800200 */
[----:B------:R-:W-:Y:S01]  /*0510*/  FFMA R3, R6, -R9, 1 ;  /* 0x3f80000006037423 */ /* 0x000fe20000000809 */
[----:B------:R-:W0:Y:S01]  /*0520*/  FCHK P0, R12, 6 ;  /* 0x40c000000c007902 */ /* 0x000e220000000000 */
[----:B------:R-:W-:Y:S02]  /*0530*/  FSET.BF.GEU.AND R2, R7, -3, PT ;  /* 0xc04000000702780a */ /* 0x000fe4000380e000 */
[----:B------:R-:W-:Y:S01]  /*0540*/  FFMA R3, R3, R6, 0.16666667163372039795 ;  /* 0x3e2aaaab03037423 */ /* 0x000fe20000000006 */
[----:B------:R-:W-:-:S02]  /*0550*/  FSET.BF.GE.AND R17, R7, 3, PT ;  /* 0x404000000711780a */ /* 0x000fc40003806000 */
[----:B------:R-:W-:Y:S01]  /*0560*/  FSET.BF.LTU.AND R18, R7, 3, PT ;  /* 0x404000000712780a */ /* 0x000fe20003809000 */
[----:B------:R-:W-:-:S04]  /*0570*/  FFMA R6, R3, R12, RZ ;  /* 0x0000000c03067223 */ /* 0x000fc800000000ff */
[----:B------:R-:W-:-:S04]  /*0580*/  FFMA R8, R6, -6, R12 ;  /* 0xc0c0000006087823 */ /* 0x000fc8000000000c */
[----:B------:R-:W-:Y:S01]  /*0590*/  FFMA R3, R3, R8, R6 ;  /* 0x0000000803037223 */ /* 0x000fe20000000006 */
[----:B------:R-:W-:Y:S01]  /*05a0*/  FFMA R6, R0, R11, RZ ;  /* 0x0000000b00067223 */ /* 0x000fe200000000ff */
[----:B0-----:R-:W-:Y:S06]  /*05b0*/  @!P0 BRA `(.L_x_7) ;  /* 0x0000000000108947 */ /* 0x001fec0003800000 */
[----:B------:R-:W-:Y:S01]  /*05c0*/  IMAD.MOV.U32 R3, RZ, RZ, R12 ;  /* 0x000000ffff037224 */ /* 0x000fe200078e000c */
[----:B------:R-:W-:-:S07]  /*05d0*/  MOV R12, 0x5f0 ;  /* 0x000005f0000c7802 */ /* 0x000fce0000000f00 */
[----:B------:R-:W-:Y:S05]  /*05e0*/  CALL.REL.NOINC `($__internal_0_$__cuda_sm3x_div_rn_noftz_f32_slowpath) ;  /* 0x0000000000207944 */ /* 0x000fea0003c00000 */
[----:B------:R-:W-:-:S07]  /*05f0*/  IMAD.MOV.U32 R3, RZ, RZ, R8 ;  /* 0x000000ffff037224 */ /* 0x000fce00078e0008 */
.L_x_7:
[----:B------:R-:W-:Y:S05]  /*0600*/  BSYNC.RECONVERGENT B0 ;  /* 0x0000000000007941 */ /* 0x000fea0003800200 */
.L_x_6:
[----:B------:R-:W0:Y:S01]  /*0610*/  LDC.64 R8, c[0x0][0x388] ;  /* 0x0000e200ff087b82 */ /* 0x000e220000000a00 */
[----:B------:R-:W-:-:S04]  /*0620*/  FFMA R3, R18, R3, R17 ;  /* 0x0000000312037223 */ /* 0x000fc80000000011 */
[----:B------:R-:W-:Y:S01]  /*0630*/  FFMA R7, R2, R3, RZ ;  /* 0x0000000302077223 */ /* 0x000fe200000000ff */
[----:B0-----:R-:W-:-:S05]  /*0640*/  IMAD.WIDE R10, R10, 0x10, R8 ;  /* 0x000000100a0a7825 */ /* 0x001fca00078e0208 */
[----:B------:R-:W-:Y:S01]  /*0650*/  STG.E.128 desc[UR6][R10.64], R4 ;  /* 0x000000040a007986 */ /* 0x000fe2000c101d06 */
[----:B------:R-:W-:Y:S05]  /*0660*/  EXIT ;  /* 0x000000000000794d */ /* 0x000fea0003800000 */
        .weak           $__internal_0_$__cuda_sm3x_div_rn_noftz_f32_slowpath
        .type           $__internal_0_$__cuda_sm3x_div_rn_noftz_f32_slowpath,@function
        .size           $__internal_0_$__cuda_sm3x_div_rn_noftz_f32_slowpath,(.L_x_20 - $__internal_0_$__cuda_sm3x_div_rn_noftz_f32_slowpath)
$__internal_0_$__cuda_sm3x_div_rn_noftz_f32_slowpath:
[----:B------:R-:W-:Y:S01]  /*0670*/  SHF.R.U32.HI R11, RZ, 0x17, R9 ;  /* 0x00000017ff0b7819 */ /* 0x000fe20000011609 */
[----:B------:R-:W-:Y:S01]  /*0680*/  BSSY.RECONVERGENT B1, `(.L_x_8) ;  /* 0x0000065000017945 */ /* 0x000fe20003800200 */
[----:B------:R-:W-:Y:S01]  /*0690*/  SHF.R.U32.HI R14, RZ, 0x17, R3 ;  /* 0x00000017ff0e7819 */ /* 0x000fe20000011603 */
[----:B------:R-:W-:Y:S01]  /*06a0*/  IMAD.MOV.U32 R16, RZ, RZ, 0x40c00000 ;  /* 0x40c00000ff107424 */ /* 0x000fe200078e00ff */
[----:B------:R-:W-:Y:S02]  /*06b0*/  LOP3.LUT R11, R11, 0xff, RZ, 0xc0, !PT ;  /* 0x000000ff0b0b7812 */ /* 0x000fe400078ec0ff */
[----:B------:R-:W-:Y:S02]  /*06c0*/  LOP3.LUT R14, R14, 0xff, RZ, 0xc0, !PT ;  /* 0x000000ff0e0e7812 */ /* 0x000fe400078ec0ff */
[----:B------:R-:W-:-:S03]  /*06d0*/  IADD3 R15, PT, PT, R11, -0x1, RZ ;  /* 0xffffffff0b0f7810 */ /* 0x000fc60007ffe0ff */
[----:B------:R-:W-:Y:S01]  /*06e0*/  VIADD R8, R14, 0xffffffff ;  /* 0xffffffff0e087836 */ /* 0x000fe20000000000 */
[----:B------:R-:W-:-:S04]  /*06f0*/  ISETP.GT.U32.AND P0, PT, R15, 0xfd, PT ;  /* 0x000000fd0f00780c */ /* 0x000fc80003f04070 */
[----:B------:R-:W-:-:S13]  /*0700*/  ISETP.GT.U32.OR P0, PT, R8, 0xfd, P0 ;  /* 0x000000fd0800780c */ /* 0x000fda0000704470 */
[----:B------:R-:W-:Y:S01]  /*0710*/  @!P0 IMAD.MOV.U32 R13, RZ, RZ, RZ ;  /* 0x000000ffff0d8224 */ /* 0x000fe200078e00ff */
[----:B------:R-:W-:Y:S06]  /*0720*/  @!P0 BRA `(.L_x_9) ;  /* 0x0000000000648947 */ /* 0x000fec0003800000 */
[----:B------:R-:W-:Y:S02]  /*0730*/  MOV R8, 0x40c00000 ;  /* 0x40c0000000087802 */ /* 0x000fe40000000f00 */
[----:B------:R-:W-:Y:S02]  /*0740*/  FSETP.GTU.FTZ.AND P0, PT, |R3|, +INF , PT ;  /* 0x7f8000000300780b */ /* 0x000fe40003f1c200 */
[----:B------:R-:W-:-:S04]  /*0750*/  FSETP.GTU.FTZ.AND P1, PT, |R8|, +INF , PT ;  /* 0x7f8000000800780b */ /* 0x000fc80003f3c200 */
[----:B------:R-:W-:-:S13]  /*0760*/  PLOP3.LUT P0, PT, P0, P1, PT, 0xf8, 0x8f ;  /* 0x00000000008f781c */ /* 0x000fda0000703f70 */
[----:B------:R-:W-:Y:S05]  /*0770*/  @P0 BRA `(.L_x_10) ;  /* 0x0000000400500947 */ /* 0x000fea0003800000 */
[----:B------:R-:W-:-:S13]  /*0780*/  LOP3.LUT P0, RZ, R16, 0x7fffffff, R3, 0xc8, !PT ;  /* 0x7fffffff10ff7812 */ /* 0x000fda000780c803 */
[----:B------:R-:W-:Y:S05]  /*0790*/  @!P0 BRA `(.L_x_11) ;  /* 0x0000000400408947 */ /* 0x000fea0003800000 */
[C---:B------:R-:W-:Y:S02]  /*07a0*/  FSETP.NEU.FTZ.AND P2, PT, |R3|.reuse, +INF , PT ;  /* 0x7f8000000300780b */ /* 0x040fe40003f5d200 */
[----:B------:R-:W-:Y:S02]  /*07b0*/  FSETP.NEU.FTZ.AND P1, PT, |R8|, +INF , PT ;  /* 0x7f8000000800780b */ /* 0x000fe40003f3d200 */
[----:B------:R-:W-:-:S11]  /*07c0*/  FSETP.NEU.FTZ.AND P0, PT, |R3|, +INF , PT ;  /* 0x7f8000000300780b */ /* 0x000fd60003f1d200 */
[----:B------:R-:W-:Y:S05]  /*07d0*/  @!P1 BRA !P2, `(.L_x_11) ;  /* 0x0000000400309947 */ /* 0x000fea0005000000 */
[----:B------:R-:W-:-:S04]  /*07e0*/  LOP3.LUT P2, RZ, R3, 0x7fffffff, RZ, 0xc0, !PT ;  /* 0x7fffffff03ff7812 */ /* 0x000fc8000784c0ff */
[----:B------:R-:W-:-:S13]  /*07f0*/  PLOP3.LUT P1, PT, P1, P2, PT, 0x2f, 0xf2 ;  /* 0x0000000000f2781c */ /* 0x000fda0000f24577 */
[----:B------:R-:W-:Y:S05]  /*0800*/  @P1 BRA `(.L_x_12) ;  /* 0x00000004001c1947 */ /* 0x000fea0003800000 */
[----:B------:R-:W-:-:S04]  /*0810*/  LOP3.LUT P1, RZ, R16, 0x7fffffff, RZ, 0xc0, !PT ;  /* 0x7fffffff10ff7812 */ /* 0x000fc8000782c0ff */
[----:B------:R-:W-:-:S13]  /*0820*/  PLOP3.LUT P0, PT, P0, P1, PT, 0x2f, 0xf2 ;  /* 0x0000000000f2781c */ /* 0x000fda0000702577 */
[----:B------:R-:W-:Y:S05]  /*0830*/  @P0 BRA `(.L_x_13) ;  /* 0x0000000400040947 */ /* 0x000fea0003800000 */
[----:B------:R-:W-:Y:S01]  /*0840*/  VIADD R13, R14, 0xffffffff ;  /* 0xffffffff0e0d7836 */ /* 0x000fe20000000000 */
[----:B------:R-:W-:-:S04]  /*0850*/  ISETP.GE.AND P1, PT, R15, RZ, PT ;  /* 0x000000ff0f00720c */ /* 0x000fc80003f26270 */
[----:B------:R-:W-:-:S09]  /*0860*/  ISETP.GE.AND P0, PT, R13, RZ, PT ;  /* 0x000000ff0d00720c */ /* 0x000fd20003f06270 */
[----:B------:R-:W-:-:S04]  /*0870*/  @!P1 FFMA R16, R8, 1.84467440737095516160e+19, RZ ;  /* 0x5f80000008109823 */ /* 0x000fc800000000ff */
[----:B------:R-:W-:Y:S02]  /*0880*/  @P0 IMAD.MOV.U32 R13, RZ, RZ, RZ ;  /* 0x000000ffff0d0224 */ /* 0x000fe400078e00ff */
[----:B------:R-:W-:Y:S01]  /*0890*/  @!P0 FFMA R3, R3, 1.84467440737095516160e+19, RZ ;  /* 0x5f80000003038823 */ /* 0x000fe200000000ff */
[----:B------:R-:W-:-:S05]  /*08a0*/  @!P0 IMAD.MOV.U32 R13, RZ, RZ, -0x40 ;  /* 0xffffffc0ff0d8424 */ /* 0x000fca00078e00ff */
[----:B------:R-:W-:-:S07]  /*08b0*/  @!P1 IADD3 R13, PT, PT, R13, 0x40, RZ ;  /* 0x000000400d0d9810 */ /* 0x000fce0007ffe0ff */
.L_x_9:
[----:B------:R-:W-:Y:S01]  /*08c0*/  LEA R15, R11, 0xc0800000, 0x17 ;  /* 0xc08000000b0f7811 */ /* 0x000fe200078eb8ff */
[----:B------:R-:W-:Y:S01]  /*08d0*/  VIADD R14, R14, 0xffffff81 ;  /* 0xffffff810e0e7836 */ /* 0x000fe20000000000 */
[----:B------:R-:W-:Y:S03]  /*08e0*/  BSSY.RECONVERGENT B2, `(.L_x_14) ;  /* 0x0000035000027945 */ /* 0x000fe60003800200 */
[----:B------:R-:W-:Y:S02]  /*08f0*/  IMAD.IADD R19, R16, 0x1, -R15 ;  /* 0x0000000110137824 */ /* 0x000fe400078e0a0f */
[C---:B------:R-:W-:Y:S01]  /*0900*/  IMAD R3, R14.reuse, -0x800000, R3 ;  /* 0xff8000000e037824 */ /* 0x040fe200078e0203 */
[----:B------:R-:W-:Y:S01]  /*0910*/  IADD3 R14, PT, PT, R14, 0x7f, -R11 ;  /* 0x0000007f0e0e7810 */ /* 0x000fe20007ffe80b */
[----:B------:R-:W0:Y:S01]  /*0920*/  MUFU.RCP R15, R19 ;  /* 0x00000013000f7308 */ /* 0x000e220000001000 */
[----:B------:R-:W-:-:S03]  /*0930*/  FADD.FTZ R16, -R19, -RZ ;  /* 0x800000ff13107221 */ /* 0x000fc60000010100 */
[----:B------:R-:W-:Y:S02]  /*0940*/  IMAD.IADD R14, R14, 0x1, R13 ;  /* 0x000000010e0e7824 */ /* 0x000fe400078e020d */
[----:B0-----:R-:W-:-:S04]  /*0950*/  FFMA R8, R15, R16, 1 ;  /* 0x3f8000000f087423 */ /* 0x001fc80000000010 */
[----:B------:R-:W-:-:S04]  /*0960*/  FFMA R8, R15, R8, R15 ;  /* 0x000000080f087223 */ /* 0x000fc8000000000f */
[----:B------:R-:W-:-:S04]  /*0970*/  FFMA R15, R3, R8, RZ ;  /* 0x00000008030f7223 */ /* 0x000fc800000000ff */
[----:B------:R-:W-:-:S04]  /*0980*/  FFMA R20, R16, R15, R3 ;  /* 0x0000000f10147223 */ /* 0x000fc80000000003 */
[----:B------:R-:W-:-:S04]  /*0990*/  FFMA R15, R8, R20, R15 ;  /* 0x00000014080f7223 */ /* 0x000fc8000000000f */
[----:B------:R-:W-:-:S04]  /*09a0*/  FFMA R16, R16, R15, R3 ;  /* 0x0000000f10107223 */ /* 0x000fc80000000003 */
[----:B------:R-:W-:-:S05]  /*09b0*/  FFMA R3, R8, R16, R15 ;  /* 0x0000001008037223 */ /* 0x000fca000000000f */
[----:B------:R-:W-:-:S04]  /*09c0*/  SHF.R.U32.HI R11, RZ, 0x17, R3 ;  /* 0x00000017ff0b7819 */ /* 0x000fc80000011603 */
[----:B------:R-:W-:-:S04]  /*09d0*/  LOP3.LUT R11, R11, 0xff, RZ, 0xc0, !PT ;  /* 0x000000ff0b0b7812 */ /* 0x000fc800078ec0ff */
[----:B------:R-:W-:-:S05]  /*09e0*/  IADD3 R11, PT, PT, R11, R14, RZ ;  /* 0x0000000e0b0b7210 */ /* 0x000fca0007ffe0ff */
[----:B------:R-:W-:-:S05]  /*09f0*/  VIADD R13, R11, 0xffffffff ;  /* 0xffffffff0b0d7836 */ /* 0x000fca0000000000 */
[----:B------:R-:W-:-:S13]  /*0a00*/  ISETP.GE.U32.AND P0, PT, R13, 0xfe, PT ;  /* 0x000000fe0d00780c */ /* 0x000fda0003f06070 */
[----:B------:R-:W-:Y:S05]  /*0a10*/  @!P0 BRA `(.L_x_15) ;  /* 0x0000000000808947 */ /* 0x000fea0003800000 */
[----:B------:R-:W-:-:S13]  /*0a20*/  ISETP.GT.AND P0, PT, R11, 0xfe, PT ;  /* 0x000000fe0b00780c */ /* 0x000fda0003f04270 */
[----:B------:R-:W-:Y:S05]  /*0a30*/  @P0 BRA `(.L_x_16) ;  /* 0x00000000006c0947 */ /* 0x000fea0003800000 */
[----:B------:R-:W-:-:S13]  /*0a40*/  ISETP.GE.AND P0, PT, R11, 0x1, PT ;  /* 0x000000010b00780c */ /* 0x000fda0003f06270 */
[----:B------:R-:W-:Y:S05]  /*0a50*/  @P0 BRA `(.L_x_17) ;  /* 0x0000000000740947 */ /* 0x000fea0003800000 */
[----:B------:R-:W-:Y:S02]  /*0a60*/  ISETP.GE.AND P0, PT, R11, -0x18, PT ;  /* 0xffffffe80b00780c */ /* 0x000fe40003f06270 */
[----:B------:R-:W-:-:S11]  /*0a70*/  LOP3.LUT R3, R3, 0x80000000, RZ, 0xc0, !PT ;  /* 0x8000000003037812 */ /* 0x000fd600078ec0ff */
[----:B------:R-:W-:Y:S05]  /*0a80*/  @!P0 BRA `(.L_x_17) ;  /* 0x0000000000688947 */ /* 0x000fea0003800000 */
[CCC-:B------:R-:W-:Y:S01]  /*0a90*/  FFMA.RZ R14, R8.reuse, R16.reuse, R15.reuse ;  /* 0x00000010080e7223 */ /* 0x1c0fe2000000c00f */
[CCC-:B------:R-:W-:Y:S01]  /*0aa0*/  FFMA.RP R13, R8.reuse, R16.reuse, R15.reuse ;  /* 0x00000010080d7223 */ /* 0x1c0fe2000000800f */
[----:B------:R-:W-:Y:S01]  /*0ab0*/  FFMA.RM R8, R8, R16, R15 ;  /* 0x0000001008087223 */ /* 0x000fe2000000400f */
[C---:B------:R-:W-:Y:S01]  /*0ac0*/  VIADD R15, R11.reuse, 0x20 ;  /* 0x000000200b0f7836 */ /* 0x040fe20000000000 */
[C---:B------:R-:W-:Y:S02]  /*0ad0*/  ISETP.NE.AND P2, PT, R11.reuse, RZ, PT ;  /* 0x000000ff0b00720c */ /* 0x040fe40003f45270 */
[----:B------:R-:W-:Y:S02]  /*0ae0*/  LOP3.LUT R14, R14, 0x7fffff, RZ, 0xc0, !PT ;  /* 0x007fffff0e0e7812 */ /* 0x000fe400078ec0ff */
[----:B------:R-:W-:Y:S02]  /*0af0*/  ISETP.NE.AND P1, PT, R11, RZ, PT ;  /* 0x000000ff0b00720c */ /* 0x000fe40003f25270 */
[----:B------:R-:W-:-:S02]  /*0b00*/  LOP3.LUT R14, R14, 0x800000, RZ, 0xfc, !PT ;  /* 0x008000000e0e7812 */ /* 0x000fc400078efcff */
[----:B------:R-:W-:Y:S02]  /*0b10*/  IADD3 R11, PT, PT, -R11, RZ, RZ ;  /* 0x000000ff0b0b7210 */ /* 0x000fe40007ffe1ff */
[----:B------:R-:W-:Y:S02]  /*0b20*/  SHF.L.U32 R15, R14, R15, RZ ;  /* 0x0000000f0e0f7219 */ /* 0x000fe400000006ff */
[----:B------:R-:W-:Y:S02]  /*0b30*/  FSETP.NEU.FTZ.AND P0, PT, R13, R8, PT ;  /* 0x000000080d00720b */ /* 0x000fe40003f1d000 */
[----:B------:R-:W-:Y:S02]  /*0b40*/  SEL R11, R11, RZ, P2 ;  /* 0x000000ff0b0b7207 */ /* 0x000fe40001000000 */
[----:B------:R-:W-:Y:S02]  /*0b50*/  ISETP.NE.AND P1, PT, R15, RZ, P1 ;  /* 0x000000ff0f00720c */ /* 0x000fe40000f25270 */
[----:B------:R-:W-:-:S02]  /*0b60*/  SHF.R.U32.HI R11, RZ, R11, R14 ;  /* 0x0000000bff0b7219 */ /* 0x000fc4000001160e */
[----:B------:R-:W-:Y:S02]  /*0b70*/  PLOP3.LUT P0, PT, P0, P1, PT, 0xf8, 0x8f ;  /* 0x00000000008f781c */ /* 0x000fe40000703f70 */
[----:B------:R-:W-:Y:S02]  /*0b80*/  SHF.R.U32.HI R13, RZ, 0x1, R11 ;  /* 0x00000001ff0d7819 */ /* 0x000fe4000001160b */
[----:B------:R-:W-:-:S04]  /*0b90*/  SEL R8, RZ, 0x1, !P0 ;  /* 0x00000001ff087807 */ /* 0x000fc80004000000 */
[----:B------:R-:W-:-:S04]  /*0ba0*/  LOP3.LUT R8, R8, 0x1, R13, 0xf8, !PT ;  /* 0x0000000108087812 */ /* 0x000fc800078ef80d */
[----:B------:R-:W-:-:S05]  /*0bb0*/  LOP3.LUT R8, R8, R11, RZ, 0xc0, !PT ;  /* 0x0000000b08087212 */ /* 0x000fca00078ec0ff */
[----:B------:R-:W-:-:S05]  /*0bc0*/  IMAD.IADD R8, R13, 0x1, R8 ;  /* 0x000000010d087824 */ /* 0x000fca00078e0208 */
[----:B------:R-:W-:Y:S01]  /*0bd0*/  LOP3.LUT R3, R8, R3, RZ, 0xfc, !PT ;  /* 0x0000000308037212 */ /* 0x000fe200078efcff */
[----:B------:R-:W-:Y:S06]  /*0be0*/  BRA `(.L_x_17) ;  /* 0x0000000000107947 */ /* 0x000fec0003800000 */
.L_x_16:
[----:B------:R-:W-:-:S04]  /*0bf0*/  LOP3.LUT R3, R3, 0x80000000, RZ, 0xc0, !PT ;  /* 0x8000000003037812 */ /* 0x000fc800078ec0ff */
[----:B------:R-:W-:Y:S01]  /*0c00*/  LOP3.LUT R3, R3, 0x7f800000, RZ, 0xfc, !PT ;  /* 0x7f80000003037812 */ /* 0x000fe200078efcff */
[----:B------:R-:W-:Y:S06]  /*0c10*/  BRA `(.L_x_17) ;  /* 0x0000000000047947 */ /* 0x000fec0003800000 */
.L_x_15:
[----:B------:R-:W-:-:S07]  /*0c20*/  IMAD R3, R14, 0x800000, R3 ;  /* 0x008000000e037824 */ /* 0x000fce00078e0203 */
.L_x_17:
[----:B------:R-:W-:Y:S05]  /*0c30*/  BSYNC.RECONVERGENT B2 ;  /* 0x0000000000027941 */ /* 0x000fea0003800200 */
.L_x_14:
[----:B------:R-:W-:Y:S05]  /*0c40*/  BRA `(.L_x_18) ;  /* 0x0000000000207947 */ /* 0x000fea0003800000 */
.L_x_13:
[----:B------:R-:W-:-:S04]  /*0c50*/  LOP3.LUT R3, R16, 0x80000000, R3, 0x48, !PT ;  /* 0x8000000010037812 */ /* 0x000fc800078e4803 */
[----:B------:R-:W-:Y:S01]  /*0c60*/  LOP3.LUT R3, R3, 0x7f800000, RZ, 0xfc, !PT ;  /* 0x7f80000003037812 */ /* 0x000fe200078efcff */
[----:B------:R-:W-:Y:S06]  /*0c70*/  BRA `(.L_x_18) ;  /* 0x0000000000147947 */ /* 0x000fec0003800000 */
.L_x_12:
[----:B------:R-:W-:Y:S01]  /*0c80*/  LOP3.LUT R3, R16, 0x80000000, R3, 0x48, !PT ;  /* 0x8000000010037812 */ /* 0x000fe200078e4803 */
[----:B------:R-:W-:Y:S06]  /*0c90*/  BRA `(.L_x_18) ;  /* 0x00000000000c7947 */ /* 0x000fec0003800000 */
.L_x_11:
[----:B------:R-:W0:Y:S01]  /*0ca0*/  MUFU.RSQ R3, -QNAN ;  /* 0xffc0000000037908 */ /* 0x000e220000001400 */
[----:B------:R-:W-:Y:S05]  /*0cb0*/  BRA `(.L_x_18) ;  /* 0x0000000000047947 */ /* 0x000fea0003800000 */
.L_x_10:
[----:B------:R-:W-:-:S07]  /*0cc0*/  FADD.FTZ R3, R3, R8 ;  /* 0x0000000803037221 */ /* 0x000fce0000010000 */
.L_x_18:
[----:B------:R-:W-:Y:S05]  /*0cd0*/  BSYNC.RECONVERGENT B1 ;  /* 0x0000000000017941 */ /* 0x000fea0003800200 */
.L_x_8:
[----:B------:R-:W-:Y:S01]  /*0ce0*/  IMAD.MOV.U32 R13, RZ, RZ, 0x0 ;  /* 0x00000000ff0d7424 */ /* 0x000fe200078e00ff */
[----:B0-----:R-:W-:-:S03]  /*0cf0*/  MOV R8, R3 ;  /* 0x0000000300087202 */ /* 0x001fc60000000f00 */
[----:B------:R-:W-:Y:S05]  /*0d00*/  RET.REL.NODEC R12 `(_Z15solution_kernelPKfPfmm) ;  /* 0xfffffff00cbc7950 */ /* 0x000fea0003c3ffff */
.L_x_19:
[----:B------:R-:W-:-:S00]  /*0d10*/  BRA `(.L_x_19) ;  /* 0xfffffffc00fc7947 */ /* 0x000fc0000383ffff */
[----:B------:R-:W-:-:S00]  /*0d20*/  NOP ;  /* 0x0000000000007918 */ /* 0x000fc00000000000 */
        /* <DEDUP_REMOVED lines=13> */
.L_x_20:


//--------------------- .nv.shared.reserved.0     --------------------------
	.section	.nv.shared.reserved.0,"aw",@nobits
	.weak		__nv_reservedSMEM_offset_0_alias
	.size		__nv_reservedSMEM_offset_0_alias, 0, 64
	.other		__nv_reservedSMEM_offset_0_alias,@"STO_CUDA_RESERVED_SHARED STV_DEFAULT"
__nv_reservedSMEM_offset_0_alias:
	.zero		0
	.zero		64


//--------------------- .nv.constant0._Z15solution_kernelPKfPfmm --------------------------
	.section	.nv.constant0._Z15solution_kernelPKfPfmm,"a",@progbits
	.sectionflags	@""
	.align	4
.nv.constant0._Z15solution_kernelPKfPfmm:
	.zero		928


//--------------------- SYMBOLS --------------------------

	.type		.nv.reservedSmem.offset0,@object
	.size		.nv.reservedSmem.offset0,0x4
